//
// Generated by NVIDIA NVVM Compiler
//
// Compiler Build ID: CL-36424714
// Cuda compilation tools, release 13.0, V13.0.88
// Based on NVVM 20.0.0
//

.version 9.0
.target sm_100
.address_size 64

	// .globl	_Z9findPairsPPjii
.extern .func  (.param .b32 func_retval0) vprintf
(
	.param .b64 vprintf_param_0,
	.param .b64 vprintf_param_1
)
;
.global .align 1 .b8 $str[7] = {37, 100, 10, 37, 100, 10};

.visible .entry _Z9findPairsPPjii(
	.param .u64 .ptr .align 1 _Z9findPairsPPjii_param_0,
	.param .u32 _Z9findPairsPPjii_param_1,
	.param .u32 _Z9findPairsPPjii_param_2
)
{
	.local .align 8 .b8 	__local_depot0[8];
	.reg .b64 	%SP;
	.reg .b64 	%SPL;
	.reg .pred 	%p<4>;
	.reg .b32 	%r<19>;
	.reg .b64 	%rd<16>;

	mov.u64 	%SPL, __local_depot0;
	cvta.local.u64 	%SP, %SPL;
	ld.param.u64 	%rd3, [_Z9findPairsPPjii_param_0];
	ld.param.u32 	%r8, [_Z9findPairsPPjii_param_1];
	ld.param.u32 	%r7, [_Z9findPairsPPjii_param_2];
	mov.u32 	%r9, %ctaid.x;
	div.s32 	%r1, %r9, %r8;
	mul.lo.s32 	%r10, %r1, %r8;
	sub.s32 	%r2, %r9, %r10;
	setp.lt.s32 	%p1, %r7, 1;
	@%p1 bra 	$L__BB0_4;
	cvta.to.global.u64 	%rd4, %rd3;
	mul.wide.s32 	%rd5, %r1, 8;
	add.s64 	%rd6, %rd4, %rd5;
	ld.global.u64 	%rd1, [%rd6];
	mul.wide.s32 	%rd7, %r2, 8;
	add.s64 	%rd8, %rd4, %rd7;
	ld.global.u64 	%rd2, [%rd8];
	mov.b32 	%r17, 0;
	mov.u32 	%r18, %r17;
	bra.uni 	$L__BB0_3;
$L__BB0_2:
	add.s32 	%r17, %r17, 1;
	setp.eq.s32 	%p3, %r17, %r7;
	@%p3 bra 	$L__BB0_4;
$L__BB0_3:
	mul.wide.u32 	%rd9, %r17, 4;
	add.s64 	%rd10, %rd1, %rd9;
	ld.u32 	%r12, [%rd10];
	add.s64 	%rd11, %rd2, %rd9;
	ld.u32 	%r13, [%rd11];
	xor.b32  	%r14, %r13, %r12;
	add.s32 	%r18, %r14, %r18;
	setp.gt.s32 	%p2, %r18, 1;
	@%p2 bra 	$L__BB0_5;
	bra.uni 	$L__BB0_2;
$L__BB0_4:
	add.u64 	%rd12, %SP, 0;
	add.u64 	%rd13, %SPL, 0;
	st.local.v2.u32 	[%rd13], {%r1, %r2};
	mov.u64 	%rd14, $str;
	cvta.global.u64 	%rd15, %rd14;
	{ // callseq 0, 0
	.param .b64 param0;
	st.param.b64 	[param0], %rd15;
	.param .b64 param1;
	st.param.b64 	[param1], %rd12;
	.param .b32 retval0;
	call.uni (retval0), 
	vprintf, 
	(
	param0, 
	param1
	);
	ld.param.b32 	%r15, [retval0];
	} // callseq 0
$L__BB0_5:
	ret;

}


// ===== COMPILED SASS (sm_100) =====

	.target	sm_100

	.elftype	@"ET_EXEC"


//--------------------- .note.nv.tkinfo           --------------------------
	.section	.note.nv.tkinfo,"",@"SHT_NOTE"
	.sectionflags	@"SHF_NOTE_NV_TKINFO"
	.tkinfo
        /*0018*/ 	.word	0x00000002
        /*0030*/ 	.string	""
        /*0030*/ 	.string	"ptxas"
        /*0030*/ 	.string	"Cuda compilation tools, release 13.0, V13.0.88"
        /*0030*/ 	.string	"Build cuda_13.0.r13.0/compiler.36424714_0"
        /*0030*/ 	.string	"-arch sm_100 -m 64 "



//--------------------- .note.nv.cuinfo           --------------------------
	.section	.note.nv.cuinfo,"",@"SHT_NOTE"
	.sectionflags	@"SHF_NOTE_NV_CUINFO"
        /*0018*/ 	.short	0x0002
        /*001a*/ 	.short	0x0064
        /*001c*/ 	.short	0x0082
	.zero		2


//--------------------- .nv.info                  --------------------------
	.section	.nv.info,"",@"SHT_CUDA_INFO"
	.align	4


	//----- nvinfo : EIATTR_REGCOUNT
	.align		4
        /*0000*/ 	.byte	0x04, 0x2f
        /*0002*/ 	.short	(.L_2 - .L_1)
	.align		4
.L_1:
        /*0004*/ 	.word	index@(_Z9findPairsPPjii)
        /*0008*/ 	.word	0x00000018


	//----- nvinfo : EIATTR_FRAME_SIZE
	.align		4
.L_2:
        /*000c*/ 	.byte	0x04, 0x11
        /*000e*/ 	.short	(.L_4 - .L_3)
	.align		4
.L_3:
        /*0010*/ 	.word	index@(_Z9findPairsPPjii)
        /*0014*/ 	.word	0x00000008


	//----- nvinfo : EIATTR_MIN_STACK_SIZE
	.align		4
.L_4:
        /*0018*/ 	.byte	0x04, 0x12
        /*001a*/ 	.short	(.L_6 - .L_5)
	.align		4
.L_5:
        /*001c*/ 	.word	index@(_Z9findPairsPPjii)
        /*0020*/ 	.word	0x00000008
.L_6:


//--------------------- .nv.compat                --------------------------
	.section	.nv.compat,"",@"SHT_CUDA_COMPAT_INFO"
	.align	4
        /*0000*/ 	.byte	0x02, 0x09, 0x00, 0x00, 0x02, 0x02, 0x01, 0x00, 0x02, 0x05, 0x05, 0x00, 0x03, 0x07, 0x01, 0x01
        /*0010*/ 	.byte	0x02, 0x03, 0x00, 0x00, 0x02, 0x06, 0x01, 0x00, 0x04, 0x0b, 0x08, 0x00, 0x09, 0x00, 0x00, 0x00
        /*0020*/ 	.byte	0x00, 0x00, 0x00, 0x00


//--------------------- .nv.info._Z9findPairsPPjii --------------------------
	.section	.nv.info._Z9findPairsPPjii,"",@"SHT_CUDA_INFO"
	.sectionflags	@""
	.align	4


	//----- nvinfo : EIATTR_CUDA_API_VERSION
	.align		4
        /*0000*/ 	.byte	0x04, 0x37
        /*0002*/ 	.short	(.L_8 - .L_7)
.L_7:
        /*0004*/ 	.word	0x00000082


	//----- nvinfo : EIATTR_KPARAM_INFO
	.align		4
.L_8:
        /*0008*/ 	.byte	0x04, 0x17
        /*000a*/ 	.short	(.L_10 - .L_9)
.L_9:
        /*000c*/ 	.word	0x00000000
        /*0010*/ 	.short	0x0002
        /*0012*/ 	.short	0x000c
        /*0014*/ 	.byte	0x00, 0xf0, 0x11, 0x00


	//----- nvinfo : EIATTR_KPARAM_INFO
	.align		4
.L_10:
        /*0018*/ 	.byte	0x04, 0x17
        /*001a*/ 	.short	(.L_12 - .L_11)
.L_11:
        /*001c*/ 	.word	0x00000000
        /*0020*/ 	.short	0x0001
        /*0022*/ 	.short	0x0008
        /*0024*/ 	.byte	0x00, 0xf0, 0x11, 0x00


	//----- nvinfo : EIATTR_KPARAM_INFO
	.align		4
.L_12:
        /*0028*/ 	.byte	0x04, 0x17
        /*002a*/ 	.short	(.L_14 - .L_13)
.L_13:
        /*002c*/ 	.word	0x00000000
        /*0030*/ 	.short	0x0000
        /*0032*/ 	.short	0x0000
        /*0034*/ 	.byte	0x00, 0xf5, 0x21, 0x00


	//----- nvinfo : EIATTR_SPARSE_MMA_MASK
	.align		4
.L_14:
        /*0038*/ 	.byte	0x03, 0x50
        /*003a*/ 	.short	0x0000


	//----- nvinfo : EIATTR_MAXREG_COUNT
	.align		4
        /*003c*/ 	.byte	0x03, 0x1b
        /*003e*/ 	.short	0x00ff


	//----- nvinfo : EIATTR_EXTERNS
	.align		4
        /*0040*/ 	.byte	0x04, 0x0f
        /*0042*/ 	.short	(.L_16 - .L_15)


	//   ....[0]....
	.align		4
.L_15:
        /*0044*/ 	.word	index@(vprintf)


	//----- nvinfo : EIATTR_MERCURY_ISA_VERSION
	.align		4
.L_16:
        /*0048*/ 	.byte	0x03, 0x5f
        /*004a*/ 	.short	0x0101


	//----- nvinfo : EIATTR_VRC_CTA_INIT_COUNT
	.align		4
        /*004c*/ 	.byte	0x02, 0x4a
	.zero		1
	.zero		1


	//----- nvinfo : EIATTR_SYSCALL_OFFSETS
	.align		4
        /*0050*/ 	.byte	0x04, 0x46
        /*0052*/ 	.short	(.L_18 - .L_17)


	//   ....[0]....
.L_17:
        /*0054*/ 	.word	0x000003f0


	//----- nvinfo : EIATTR_EXIT_INSTR_OFFSETS
	.align		4
.L_18:
        /*0058*/ 	.byte	0x04, 0x1c
        /*005a*/ 	.short	(.L_20 - .L_19)


	//   ....[0]....
.L_19:
        /*005c*/ 	.word	0x00000360


	//   ....[1]....
        /*0060*/ 	.word	0x00000400


	//----- nvinfo : EIATTR_CRS_STACK_SIZE
	.align		4
.L_20:
        /*0064*/ 	.byte	0x04, 0x1e
        /*0066*/ 	.short	(.L_22 - .L_21)
.L_21:
        /*0068*/ 	.word	0x00000000


	//----- nvinfo : EIATTR_CBANK_PARAM_SIZE
	.align		4
.L_22:
        /*006c*/ 	.byte	0x03, 0x19
        /*006e*/ 	.short	0x0010


	//----- nvinfo : EIATTR_PARAM_CBANK
	.align		4
        /*0070*/ 	.byte	0x04, 0x0a
        /*0072*/ 	.short	(.L_24 - .L_23)
	.align		4
.L_23:
        /*0074*/ 	.word	index@(.nv.constant0._Z9findPairsPPjii)
        /*0078*/ 	.short	0x0380
        /*007a*/ 	.short	0x0010


	//----- nvinfo : EIATTR_SW_WAR
	.align		4
.L_24:
        /*007c*/ 	.byte	0x04, 0x36
        /*007e*/ 	.short	(.L_26 - .L_25)
.L_25:
        /*0080*/ 	.word	0x00000008
.L_26:


//--------------------- .nv.callgraph             --------------------------
	.section	.nv.callgraph,"",@"SHT_CUDA_CALLGRAPH"
	.align	4
	.sectionentsize	8
	.align		4
        /*0000*/ 	.word	0x00000000
	.align		4
        /*0004*/ 	.word	0xffffffff
	.align		4
        /*0008*/ 	.word	index@(_Z9findPairsPPjii)
	.align		4
        /*000c*/ 	.word	index@(vprintf)
	.align		4
        /*0010*/ 	.word	0x00000000
	.align		4
        /*0014*/ 	.word	0xfffffffe
	.align		4
        /*0018*/ 	.word	0x00000000
	.align		4
        /*001c*/ 	.word	0xfffffffd
	.align		4
        /*0020*/ 	.word	0x00000000
	.align		4
        /*0024*/ 	.word	0xfffffffc


//--------------------- .nv.constant4             --------------------------
	.section	.nv.constant4,"a",@progbits
	.align	8
	.align		8
.nv.constant4:
        /*0000*/ 	.dword	vprintf
	.align		8
        /*0008*/ 	.dword	$str


//--------------------- .text._Z9findPairsPPjii   --------------------------
	.section	.text._Z9findPairsPPjii,"ax",@progbits
	.align	128
        .global         _Z9findPairsPPjii
        .type           _Z9findPairsPPjii,@function
        .size           _Z9findPairsPPjii,(.L_x_4 - _Z9findPairsPPjii)
        .other          _Z9findPairsPPjii,@"STO_CUDA_ENTRY STV_DEFAULT"
_Z9findPairsPPjii:
.text._Z9findPairsPPjii:
[----:B------:R-:W0:Y:S08]  /*0000*/  LDC R1, c[0x0][0x37c] ;  /* 0x0000df00ff017b82 */ /* 0x000e300000000800 */
[----:B------:R-:W1:Y:S01]  /*0010*/  LDC R9, c[0x0][0x388] ;  /* 0x0000e200ff097b82 */ /* 0x000e620000000800 */
[----:B------:R-:W2:Y:S01]  /*0020*/  S2R R4, SR_CTAID.X ;  /* 0x0000000000047919 */ /* 0x000ea20000002500 */
[----:B------:R-:W3:Y:S01]  /*0030*/  LDCU UR6, c[0x0][0x38c] ;  /* 0x00007180ff0677ac */ /* 0x000ee20008000800 */
[----:B0-----:R-:W-:Y:S01]  /*0040*/  VIADD R1, R1, 0xfffffff8 ;  /* 0xfffffff801017836 */ /* 0x001fe20000000000 */
[----:B------:R-:W0:Y:S01]  /*0050*/  LDCU UR4, c[0x0][0x2f8] ;  /* 0x00005f00ff0477ac */ /* 0x000e220008000800 */
[----:B------:R-:W4:Y:S01]  /*0060*/  LDCU UR5, c[0x0][0x2fc] ;  /* 0x00005f80ff0577ac */ /* 0x000f220008000800 */
[----:B---3--:R-:W-:Y:S01]  /*0070*/  UISETP.GE.AND UP0, UPT, UR6, 0x1, UPT ;  /* 0x000000010600788c */ /* 0x008fe2000bf06270 */
[----:B-1----:R-:W-:-:S04]  /*0080*/  IABS R5, R9 ;  /* 0x0000000900057213 */ /* 0x002fc80000000000 */
[----:B------:R-:W1:Y:S08]  /*0090*/  I2F.RP R0, R5 ;  /* 0x0000000500007306 */ /* 0x000e700000209400 */
[----:B-1----:R-:W1:Y:S02]  /*00a0*/  MUFU.RCP R0, R0 ;  /* 0x0000000000007308 */ /* 0x002e640000001000 */
[----:B-1----:R-:W-:-:S06]  /*00b0*/  VIADD R2, R0, 0xffffffe ;  /* 0x0ffffffe00027836 */ /* 0x002fcc0000000000 */
[----:B------:R1:W3:Y:S02]  /*00c0*/  F2I.FTZ.U32.TRUNC.NTZ R3, R2 ;  /* 0x0000000200037305 */ /* 0x0002e4000021f000 */
[----:B-1----:R-:W-:Y:S01]  /*00d0*/  IMAD.MOV.U32 R2, RZ, RZ, RZ ;  /* 0x000000ffff027224 */ /* 0x002fe200078e00ff */
[----:B---3--:R-:W-:-:S05]  /*00e0*/  IADD3 R6, PT, PT, RZ, -R3, RZ ;  /* 0x80000003ff067210 */ /* 0x008fca0007ffe0ff */
[----:B------:R-:W-:Y:S01]  /*00f0*/  IMAD R7, R6, R5, RZ ;  /* 0x0000000506077224 */ /* 0x000fe200078e02ff */
[----:B--2---:R-:W-:-:S03]  /*0100*/  IABS R6, R4 ;  /* 0x0000000400067213 */ /* 0x004fc60000000000 */
[----:B------:R-:W-:-:S06]  /*0110*/  IMAD.HI.U32 R3, R3, R7, R2 ;  /* 0x0000000703037227 */ /* 0x000fcc00078e0002 */
[----:B------:R-:W-:-:S04]  /*0120*/  IMAD.HI.U32 R2, R3, R6, RZ ;  /* 0x0000000603027227 */ /* 0x000fc800078e00ff */
[----:B------:R-:W-:-:S04]  /*0130*/  IMAD.MOV R0, RZ, RZ, -R2 ;  /* 0x000000ffff007224 */ /* 0x000fc800078e0a02 */
[----:B------:R-:W-:-:S05]  /*0140*/  IMAD R0, R5, R0, R6 ;  /* 0x0000000005007224 */ /* 0x000fca00078e0206 */
[----:B------:R-:W-:-:S13]  /*0150*/  ISETP.GT.U32.AND P2, PT, R5, R0, PT ;  /* 0x000000000500720c */ /* 0x000fda0003f44070 */
[-C--:B------:R-:W-:Y:S01]  /*0160*/  @!P2 IADD3 R0, PT, PT, R0, -R5.reuse, RZ ;  /* 0x800000050000a210 */ /* 0x080fe20007ffe0ff */
[----:B------:R-:W-:Y:S01]  /*0170*/  @!P2 VIADD R2, R2, 0x1 ;  /* 0x000000010202a836 */ /* 0x000fe20000000000 */
[----:B------:R-:W-:Y:S02]  /*0180*/  ISETP.NE.AND P2, PT, R9, RZ, PT ;  /* 0x000000ff0900720c */ /* 0x000fe40003f45270 */
[----:B------:R-:W-:Y:S02]  /*0190*/  ISETP.GE.U32.AND P0, PT, R0, R5, PT ;  /* 0x000000050000720c */ /* 0x000fe40003f06070 */
[----:B------:R-:W-:-:S04]  /*01a0*/  LOP3.LUT R0, R4, R9, RZ, 0x3c, !PT ;  /* 0x0000000904007212 */ /* 0x000fc800078e3cff */
[----:B------:R-:W-:-:S07]  /*01b0*/  ISETP.GE.AND P1, PT, R0, RZ, PT ;  /* 0x000000ff0000720c */ /* 0x000fce0003f26270 */
[----:B------:R-:W-:Y:S01]  /*01c0*/  @P0 VIADD R2, R2, 0x1 ;  /* 0x0000000102020836 */ /* 0x000fe20000000000 */
[----:B0-----:R-:W-:-:S04]  /*01d0*/  IADD3 R6, P0, PT, R1, UR4, RZ ;  /* 0x0000000401067c10 */ /* 0x001fc8000ff1e0ff */
[----:B----4-:R-:W-:Y:S02]  /*01e0*/  IADD3.X R7, PT, PT, RZ, UR5, RZ, P0, !PT ;  /* 0x00000005ff077c10 */ /* 0x010fe400087fe4ff */
[----:B------:R-:W-:Y:S02]  /*01f0*/  @!P1 IADD3 R2, PT, PT, -R2, RZ, RZ ;  /* 0x000000ff02029210 */ /* 0x000fe40007ffe1ff */
[----:B------:R-:W-:-:S05]  /*0200*/  @!P2 LOP3.LUT R2, RZ, R9, RZ, 0x33, !PT ;  /* 0x00000009ff02a212 */ /* 0x000fca00078e33ff */
[----:B------:R-:W-:-:S04]  /*0210*/  IMAD.MOV R3, RZ, RZ, -R2 ;  /* 0x000000ffff037224 */ /* 0x000fc800078e0a02 */
[----:B------:R-:W-:Y:S01]  /*0220*/  IMAD R3, R9, R3, R4 ;  /* 0x0000000309037224 */ /* 0x000fe200078e0204 */
[----:B------:R-:W-:Y:S06]  /*0230*/  BRA.U !UP0, `(.L_x_0) ;  /* 0x0000000108507547 */ /* 0x000fec000b800000 */
[----:B------:R-:W0:Y:S01]  /*0240*/  LDC.64 R8, c[0x0][0x380] ;  /* 0x0000e000ff087b82 */ /* 0x000e220000000a00 */
[----:B------:R-:W1:Y:S01]  /*0250*/  LDCU.64 UR4, c[0x0][0x358] ;  /* 0x00006b00ff0477ac */ /* 0x000e620008000a00 */
[----:B------:R-:W2:Y:S01]  /*0260*/  LDCU UR6, c[0x0][0x38c] ;  /* 0x00007180ff0677ac */ /* 0x000ea20008000800 */
[----:B0-----:R-:W-:-:S04]  /*0270*/  IMAD.WIDE R4, R2, 0x8, R8 ;  /* 0x0000000802047825 */ /* 0x001fc800078e0208 */
[----:B------:R-:W-:Y:S01]  /*0280*/  IMAD.WIDE R8, R3, 0x8, R8 ;  /* 0x0000000803087825 */ /* 0x000fe200078e0208 */
[----:B-1----:R0:W5:Y:S04]  /*0290*/  LDG.E.64 R10, desc[UR4][R4.64] ;  /* 0x00000004040a7981 */ /* 0x002168000c1e1b00 */
[----:B------:R0:W5:Y:S01]  /*02a0*/  LDG.E.64 R12, desc[UR4][R8.64] ;  /* 0x00000004080c7981 */ /* 0x000162000c1e1b00 */
[----:B------:R-:W-:Y:S02]  /*02b0*/  HFMA2 R0, -RZ, RZ, 0, 0 ;  /* 0x00000000ff007431 */ /* 0x000fe400000001ff */
[----:B--2---:R-:W-:-:S07]  /*02c0*/  IMAD.MOV.U32 R15, RZ, RZ, RZ ;  /* 0x000000ffff0f7224 */ /* 0x004fce00078e00ff */
.L_x_1:
[----:B0----5:R-:W-:-:S04]  /*02d0*/  IMAD.WIDE.U32 R4, R15, 0x4, R10 ;  /* 0x000000040f047825 */ /* 0x021fc800078e000a */
[C---:B------:R-:W-:Y:S02]  /*02e0*/  IMAD.WIDE.U32 R8, R15.reuse, 0x4, R12 ;  /* 0x000000040f087825 */ /* 0x040fe400078e000c */
[----:B------:R-:W2:Y:S04]  /*02f0*/  LD.E R4, desc[UR4][R4.64] ;  /* 0x0000000404047980 */ /* 0x000ea8000c101900 */
[----:B------:R-:W2:Y:S01]  /*0300*/  LD.E R9, desc[UR4][R8.64] ;  /* 0x0000000408097980 */ /* 0x000ea2000c101900 */
[----:B------:R-:W-:-:S04]  /*0310*/  IADD3 R15, PT, PT, R15, 0x1, RZ ;  /* 0x000000010f0f7810 */ /* 0x000fc80007ffe0ff */
[----:B------:R-:W-:Y:S02]  /*0320*/  ISETP.NE.AND P1, PT, R15, UR6, PT ;  /* 0x000000060f007c0c */ /* 0x000fe4000bf25270 */
[----:B--2---:R-:W-:-:S05]  /*0330*/  LOP3.LUT R17, R9, R4, RZ, 0x3c, !PT ;  /* 0x0000000409117212 */ /* 0x004fca00078e3cff */
[----:B------:R-:W-:-:S05]  /*0340*/  IMAD.IADD R0, R17, 0x1, R0 ;  /* 0x0000000111007824 */ /* 0x000fca00078e0200 */
[----:B------:R-:W-:-:S13]  /*0350*/  ISETP.GT.AND P0, PT, R0, 0x1, PT ;  /* 0x000000010000780c */ /* 0x000fda0003f04270 */
[----:B------:R-:W-:Y:S05]  /*0360*/  @P0 EXIT ;  /* 0x000000000000094d */ /* 0x000fea0003800000 */
[----:B------:R-:W-:Y:S05]  /*0370*/  @P1 BRA `(.L_x_1) ;  /* 0xfffffffc00d41947 */ /* 0x000fea000383ffff */
.L_x_0:
[----:B------:R-:W-:Y:S01]  /*0380*/  MOV R0, 0x0 ;  /* 0x0000000000007802 */ /* 0x000fe20000000f00 */
[----:B------:R0:W-:Y:S01]  /*0390*/  STL.64 [R1], R2 ;  /* 0x0000000201007387 */ /* 0x0001e20000100a00 */
[----:B------:R-:W1:Y:S02]  /*03a0*/  LDCU.64 UR4, c[0x4][0x8] ;  /* 0x01000100ff0477ac */ /* 0x000e640008000a00 */
[----:B------:R0:W2:Y:S01]  /*03b0*/  LDC.64 R8, c[0x4][R0] ;  /* 0x0100000000087b82 */ /* 0x0000a20000000a00 */
[----:B-1----:R-:W-:Y:S01]  /*03c0*/  IMAD.U32 R4, RZ, RZ, UR4 ;  /* 0x00000004ff047e24 */ /* 0x002fe2000f8e00ff */
[----:B0-----:R-:W-:-:S07]  /*03d0*/  MOV R5, UR5 ;  /* 0x0000000500057c02 */ /* 0x001fce0008000f00 */
[----:B------:R-:W-:-:S07]  /*03e0*/  LEPC R20, `(.L_x_2) ;  /* 0x000000001014794e */ /* 0x000fce0000000000 */
[----:B--2---:R-:W-:Y:S05]  /*03f0*/  CALL.ABS.NOINC R8 ;  /* 0x0000000008007343 */ /* 0x004fea0003c00000 */
.L_x_2:
[----:B------:R-:W-:Y:S05]  /*0400*/  EXIT ;  /* 0x000000000000794d */ /* 0x000fea0003800000 */
.L_x_3:
[----:B------:R-:W-:-:S00]  /*0410*/  BRA `(.L_x_3) ;  /* 0xfffffffc00fc7947 */ /* 0x000fc0000383ffff */
[----:B------:R-:W-:-:S00]  /*0420*/  NOP ;  /* 0x0000000000007918 */ /* 0x000fc00000000000 */
        /* <DEDUP_REMOVED lines=13> */
.L_x_4:


//--------------------- .nv.global.init           --------------------------
	.section	.nv.global.init,"aw",@progbits
.nv.global.init:
	.type		$str,@object
	.size		$str,(.L_0 - $str)
$str:
        /*0000*/ 	.byte	0x25, 0x64, 0x0a, 0x25, 0x64, 0x0a, 0x00
.L_0:


//--------------------- .nv.shared.reserved.0     --------------------------
	.section	.nv.shared.reserved.0,"aw",@nobits
	.weak		__nv_reservedSMEM_offset_0_alias
	.size		__nv_reservedSMEM_offset_0_alias, 0, 64
	.other		__nv_reservedSMEM_offset_0_alias,@"STO_CUDA_RESERVED_SHARED STV_DEFAULT"
__nv_reservedSMEM_offset_0_alias:
	.zero		0
	.zero		64


//--------------------- .nv.constant0._Z9findPairsPPjii --------------------------
	.section	.nv.constant0._Z9findPairsPPjii,"a",@progbits
	.sectionflags	@""
	.align	4
.nv.constant0._Z9findPairsPPjii:
	.zero		912


//--------------------- SYMBOLS --------------------------

	.type		.nv.reservedSmem.offset0,@object
	.size		.nv.reservedSmem.offset0,0x4
	.type		vprintf,@function
